//
// Generated by NVIDIA NVVM Compiler
//
// Compiler Build ID: CL-36424714
// Cuda compilation tools, release 13.0, V13.0.88
// Based on NVVM 20.0.0
//

.version 9.0
.target sm_100
.address_size 64

	// .globl	_Z11simple_testPi

.visible .entry _Z11simple_testPi(
	.param .u64 .ptr .align 1 _Z11simple_testPi_param_0
)
{
	.reg .b32 	%r<3>;
	.reg .b64 	%rd<5>;

	ld.param.u64 	%rd1, [_Z11simple_testPi_param_0];
	cvta.to.global.u64 	%rd2, %rd1;
	mov.u32 	%r1, %tid.x;
	sub.s32 	%r2, 128, %r1;
	mul.wide.u32 	%rd3, %r1, 4;
	add.s64 	%rd4, %rd2, %rd3;
	st.global.u32 	[%rd4], %r2;
	ret;

}


// ===== COMPILED SASS (sm_100) =====

	.target	sm_100

	.elftype	@"ET_EXEC"


//--------------------- .note.nv.tkinfo           --------------------------
	.section	.note.nv.tkinfo,"",@"SHT_NOTE"
	.sectionflags	@"SHF_NOTE_NV_TKINFO"
	.tkinfo
        /*0018*/ 	.word	0x00000002
        /*0030*/ 	.string	""
        /*0030*/ 	.string	"ptxas"
        /*0030*/ 	.string	"Cuda compilation tools, release 13.0, V13.0.88"
        /*0030*/ 	.string	"Build cuda_13.0.r13.0/compiler.36424714_0"
        /*0030*/ 	.string	"-arch sm_100 -m 64 "



//--------------------- .note.nv.cuinfo           --------------------------
	.section	.note.nv.cuinfo,"",@"SHT_NOTE"
	.sectionflags	@"SHF_NOTE_NV_CUINFO"
        /*0018*/ 	.short	0x0002
        /*001a*/ 	.short	0x0064
        /*001c*/ 	.short	0x0082
	.zero		2


//--------------------- .nv.info                  --------------------------
	.section	.nv.info,"",@"SHT_CUDA_INFO"
	.align	4


	//----- nvinfo : EIATTR_REGCOUNT
	.align		4
        /*0000*/ 	.byte	0x04, 0x2f
        /*0002*/ 	.short	(.L_1 - .L_0)
	.align		4
.L_0:
        /*0004*/ 	.word	index@(_Z11simple_testPi)
        /*0008*/ 	.word	0x00000008


	//----- nvinfo : EIATTR_FRAME_SIZE
	.align		4
.L_1:
        /*000c*/ 	.byte	0x04, 0x11
        /*000e*/ 	.short	(.L_3 - .L_2)
	.align		4
.L_2:
        /*0010*/ 	.word	index@(_Z11simple_testPi)
        /*0014*/ 	.word	0x00000000


	//----- nvinfo : EIATTR_MIN_STACK_SIZE
	.align		4
.L_3:
        /*0018*/ 	.byte	0x04, 0x12
        /*001a*/ 	.short	(.L_5 - .L_4)
	.align		4
.L_4:
        /*001c*/ 	.word	index@(_Z11simple_testPi)
        /*0020*/ 	.word	0x00000000
.L_5:


//--------------------- .nv.compat                --------------------------
	.section	.nv.compat,"",@"SHT_CUDA_COMPAT_INFO"
	.align	4
        /*0000*/ 	.byte	0x02, 0x09, 0x00, 0x00, 0x02, 0x02, 0x01, 0x00, 0x02, 0x05, 0x05, 0x00, 0x03, 0x07, 0x01, 0x01
        /*0010*/ 	.byte	0x02, 0x03, 0x00, 0x00, 0x02, 0x06, 0x01, 0x00, 0x04, 0x0b, 0x08, 0x00, 0x09, 0x00, 0x00, 0x00
        /*0020*/ 	.byte	0x00, 0x00, 0x00, 0x00


//--------------------- .nv.info._Z11simple_testPi --------------------------
	.section	.nv.info._Z11simple_testPi,"",@"SHT_CUDA_INFO"
	.sectionflags	@""
	.align	4


	//----- nvinfo : EIATTR_CUDA_API_VERSION
	.align		4
        /*0000*/ 	.byte	0x04, 0x37
        /*0002*/ 	.short	(.L_7 - .L_6)
.L_6:
        /*0004*/ 	.word	0x00000082


	//----- nvinfo : EIATTR_KPARAM_INFO
	.align		4
.L_7:
        /*0008*/ 	.byte	0x04, 0x17
        /*000a*/ 	.short	(.L_9 - .L_8)
.L_8:
        /*000c*/ 	.word	0x00000000
        /*0010*/ 	.short	0x0000
        /*0012*/ 	.short	0x0000
        /*0014*/ 	.byte	0x00, 0xf5, 0x21, 0x00


	//----- nvinfo : EIATTR_SPARSE_MMA_MASK
	.align		4
.L_9:
        /*0018*/ 	.byte	0x03, 0x50
        /*001a*/ 	.short	0x0000


	//----- nvinfo : EIATTR_MAXREG_COUNT
	.align		4
        /*001c*/ 	.byte	0x03, 0x1b
        /*001e*/ 	.short	0x00ff


	//----- nvinfo : EIATTR_MERCURY_ISA_VERSION
	.align		4
        /*0020*/ 	.byte	0x03, 0x5f
        /*0022*/ 	.short	0x0101


	//----- nvinfo : EIATTR_VRC_CTA_INIT_COUNT
	.align		4
        /*0024*/ 	.byte	0x02, 0x4a
	.zero		1
	.zero		1


	//----- nvinfo : EIATTR_EXIT_INSTR_OFFSETS
	.align		4
        /*0028*/ 	.byte	0x04, 0x1c
        /*002a*/ 	.short	(.L_11 - .L_10)


	//   ....[0]....
.L_10:
        /*002c*/ 	.word	0x00000070


	//----- nvinfo : EIATTR_CBANK_PARAM_SIZE
	.align		4
.L_11:
        /*0030*/ 	.byte	0x03, 0x19
        /*0032*/ 	.short	0x0008


	//----- nvinfo : EIATTR_PARAM_CBANK
	.align		4
        /*0034*/ 	.byte	0x04, 0x0a
        /*0036*/ 	.short	(.L_13 - .L_12)
	.align		4
.L_12:
        /*0038*/ 	.word	index@(.nv.constant0._Z11simple_testPi)
        /*003c*/ 	.short	0x0380
        /*003e*/ 	.short	0x0008


	//----- nvinfo : EIATTR_SW_WAR
	.align		4
.L_13:
        /*0040*/ 	.byte	0x04, 0x36
        /*0042*/ 	.short	(.L_15 - .L_14)
.L_14:
        /*0044*/ 	.word	0x00000008
.L_15:


//--------------------- .nv.callgraph             --------------------------
	.section	.nv.callgraph,"",@"SHT_CUDA_CALLGRAPH"
	.align	4
	.sectionentsize	8
	.align		4
        /*0000*/ 	.word	0x00000000
	.align		4
        /*0004*/ 	.word	0xffffffff
	.align		4
        /*0008*/ 	.word	0x00000000
	.align		4
        /*000c*/ 	.word	0xfffffffe
	.align		4
        /*0010*/ 	.word	0x00000000
	.align		4
        /*0014*/ 	.word	0xfffffffd
	.align		4
        /*0018*/ 	.word	0x00000000
	.align		4
        /*001c*/ 	.word	0xfffffffc


//--------------------- .text._Z11simple_testPi   --------------------------
	.section	.text._Z11simple_testPi,"ax",@progbits
	.align	128
        .global         _Z11simple_testPi
        .type           _Z11simple_testPi,@function
        .size           _Z11simple_testPi,(.L_x_1 - _Z11simple_testPi)
        .other          _Z11simple_testPi,@"STO_CUDA_ENTRY STV_DEFAULT"
_Z11simple_testPi:
.text._Z11simple_testPi:
[----:B------:R-:W-:Y:S01]  /*0000*/  LDC R1, c[0x0][0x37c] ;  /* 0x0000df00ff017b82 */ /* 0x000fe20000000800 */
[----:B------:R-:W0:Y:S07]  /*0010*/  S2R R5, SR_TID.X ;  /* 0x0000000000057919 */ /* 0x000e2e0000002100 */
[----:B------:R-:W0:Y:S01]  /*0020*/  LDC.64 R2, c[0x0][0x380] ;  /* 0x0000e000ff027b82 */ /* 0x000e220000000a00 */
[----:B------:R-:W1:Y:S01]  /*0030*/  LDCU.64 UR4, c[0x0][0x358] ;  /* 0x00006b00ff0477ac */ /* 0x000e620008000a00 */
[C---:B0-----:R-:W-:Y:S01]  /*0040*/  IMAD.WIDE.U32 R2, R5.reuse, 0x4, R2 ;  /* 0x0000000405027825 */ /* 0x041fe200078e0002 */
[----:B------:R-:W-:-:S05]  /*0050*/  IADD3 R5, PT, PT, -R5, 0x80, RZ ;  /* 0x0000008005057810 */ /* 0x000fca0007ffe1ff */
[----:B-1----:R-:W-:Y:S01]  /*0060*/  STG.E desc[UR4][R2.64], R5 ;  /* 0x0000000502007986 */ /* 0x002fe2000c101904 */
[----:B------:R-:W-:Y:S05]  /*0070*/  EXIT ;  /* 0x000000000000794d */ /* 0x000fea0003800000 */
.L_x_0:
[----:B------:R-:W-:-:S00]  /*0080*/  BRA `(.L_x_0) ;  /* 0xfffffffc00fc7947 */ /* 0x000fc0000383ffff */
[----:B------:R-:W-:-:S00]  /*0090*/  NOP ;  /* 0x0000000000007918 */ /* 0x000fc00000000000 */
        /* <DEDUP_REMOVED lines=14> */
.L_x_1:


//--------------------- .nv.shared.reserved.0     --------------------------
	.section	.nv.shared.reserved.0,"aw",@nobits
	.weak		__nv_reservedSMEM_offset_0_alias
	.size		__nv_reservedSMEM_offset_0_alias, 0, 64
	.other		__nv_reservedSMEM_offset_0_alias,@"STO_CUDA_RESERVED_SHARED STV_DEFAULT"
__nv_reservedSMEM_offset_0_alias:
	.zero		0
	.zero		64


//--------------------- .nv.constant0._Z11simple_testPi --------------------------
	.section	.nv.constant0._Z11simple_testPi,"a",@progbits
	.sectionflags	@""
	.align	4
.nv.constant0._Z11simple_testPi:
	.zero		904


//--------------------- SYMBOLS --------------------------

	.type		.nv.reservedSmem.offset0,@object
	.size		.nv.reservedSmem.offset0,0x4
